//
// Generated by NVIDIA NVVM Compiler
//
// Compiler Build ID: CL-36424714
// Cuda compilation tools, release 13.0, V13.0.88
// Based on NVVM 20.0.0
//

.version 9.0
.target sm_100
.address_size 64

	// .globl	_Z23kMeansClusterAssignmentPyPiPd

.visible .entry _Z23kMeansClusterAssignmentPyPiPd(
	.param .u64 .ptr .align 1 _Z23kMeansClusterAssignmentPyPiPd_param_0,
	.param .u64 .ptr .align 1 _Z23kMeansClusterAssignmentPyPiPd_param_1,
	.param .u64 .ptr .align 1 _Z23kMeansClusterAssignmentPyPiPd_param_2
)
{
	.reg .pred 	%p<9>;
	.reg .b32 	%r<12>;
	.reg .b64 	%rd<12>;
	.reg .b64 	%fd<41>;

	ld.param.u64 	%rd1, [_Z23kMeansClusterAssignmentPyPiPd_param_0];
	ld.param.u64 	%rd2, [_Z23kMeansClusterAssignmentPyPiPd_param_1];
	ld.param.u64 	%rd3, [_Z23kMeansClusterAssignmentPyPiPd_param_2];
	mov.u32 	%r2, %ctaid.x;
	mov.u32 	%r3, %ntid.x;
	mov.u32 	%r4, %tid.x;
	mad.lo.s32 	%r1, %r2, %r3, %r4;
	setp.gt.u32 	%p1, %r1, 6399999;
	@%p1 bra 	$L__BB0_2;
	cvta.to.global.u64 	%rd4, %rd2;
	cvta.to.global.u64 	%rd5, %rd3;
	cvta.to.global.u64 	%rd6, %rd1;
	mul.wide.u32 	%rd7, %r1, 8;
	add.s64 	%rd8, %rd6, %rd7;
	ld.global.u64 	%rd9, [%rd8];
	cvt.rn.f64.u64 	%fd1, %rd9;
	ld.global.f64 	%fd2, [%rd5];
	sub.f64 	%fd3, %fd2, %fd1;
	mul.f64 	%fd4, %fd3, %fd3;
	sqrt.rn.f64 	%fd5, %fd4;
	min.f64 	%fd6, %fd5, 0d7FF0000000000000;
	ld.global.f64 	%fd7, [%rd5+8];
	sub.f64 	%fd8, %fd7, %fd1;
	mul.f64 	%fd9, %fd8, %fd8;
	sqrt.rn.f64 	%fd10, %fd9;
	setp.lt.f64 	%p2, %fd10, %fd6;
	selp.f64 	%fd11, %fd10, %fd6, %p2;
	selp.u32 	%r5, 1, 0, %p2;
	ld.global.f64 	%fd12, [%rd5+16];
	sub.f64 	%fd13, %fd12, %fd1;
	mul.f64 	%fd14, %fd13, %fd13;
	sqrt.rn.f64 	%fd15, %fd14;
	setp.lt.f64 	%p3, %fd15, %fd11;
	selp.f64 	%fd16, %fd15, %fd11, %p3;
	selp.b32 	%r6, 2, %r5, %p3;
	ld.global.f64 	%fd17, [%rd5+24];
	sub.f64 	%fd18, %fd17, %fd1;
	mul.f64 	%fd19, %fd18, %fd18;
	sqrt.rn.f64 	%fd20, %fd19;
	setp.lt.f64 	%p4, %fd20, %fd16;
	selp.f64 	%fd21, %fd20, %fd16, %p4;
	selp.b32 	%r7, 3, %r6, %p4;
	ld.global.f64 	%fd22, [%rd5+32];
	sub.f64 	%fd23, %fd22, %fd1;
	mul.f64 	%fd24, %fd23, %fd23;
	sqrt.rn.f64 	%fd25, %fd24;
	setp.lt.f64 	%p5, %fd25, %fd21;
	selp.f64 	%fd26, %fd25, %fd21, %p5;
	selp.b32 	%r8, 4, %r7, %p5;
	ld.global.f64 	%fd27, [%rd5+40];
	sub.f64 	%fd28, %fd27, %fd1;
	mul.f64 	%fd29, %fd28, %fd28;
	sqrt.rn.f64 	%fd30, %fd29;
	setp.lt.f64 	%p6, %fd30, %fd26;
	selp.f64 	%fd31, %fd30, %fd26, %p6;
	selp.b32 	%r9, 5, %r8, %p6;
	ld.global.f64 	%fd32, [%rd5+48];
	sub.f64 	%fd33, %fd32, %fd1;
	mul.f64 	%fd34, %fd33, %fd33;
	sqrt.rn.f64 	%fd35, %fd34;
	setp.lt.f64 	%p7, %fd35, %fd31;
	selp.f64 	%fd36, %fd35, %fd31, %p7;
	selp.b32 	%r10, 6, %r9, %p7;
	ld.global.f64 	%fd37, [%rd5+56];
	sub.f64 	%fd38, %fd37, %fd1;
	mul.f64 	%fd39, %fd38, %fd38;
	sqrt.rn.f64 	%fd40, %fd39;
	setp.lt.f64 	%p8, %fd40, %fd36;
	selp.b32 	%r11, 7, %r10, %p8;
	mul.wide.u32 	%rd10, %r1, 4;
	add.s64 	%rd11, %rd4, %rd10;
	st.global.u32 	[%rd11], %r11;
$L__BB0_2:
	ret;

}
	// .globl	_Z20kMeansCentroidUpdatePyPiS_S_
.visible .entry _Z20kMeansCentroidUpdatePyPiS_S_(
	.param .u64 .ptr .align 1 _Z20kMeansCentroidUpdatePyPiS_S__param_0,
	.param .u64 .ptr .align 1 _Z20kMeansCentroidUpdatePyPiS_S__param_1,
	.param .u64 .ptr .align 1 _Z20kMeansCentroidUpdatePyPiS_S__param_2,
	.param .u64 .ptr .align 1 _Z20kMeansCentroidUpdatePyPiS_S__param_3
)
{
	.reg .pred 	%p<2>;
	.reg .b32 	%r<7>;
	.reg .b64 	%rd<20>;

	ld.param.u64 	%rd1, [_Z20kMeansCentroidUpdatePyPiS_S__param_0];
	ld.param.u64 	%rd2, [_Z20kMeansCentroidUpdatePyPiS_S__param_1];
	ld.param.u64 	%rd3, [_Z20kMeansCentroidUpdatePyPiS_S__param_2];
	ld.param.u64 	%rd4, [_Z20kMeansCentroidUpdatePyPiS_S__param_3];
	mov.u32 	%r2, %ctaid.x;
	mov.u32 	%r3, %ntid.x;
	mov.u32 	%r4, %tid.x;
	mad.lo.s32 	%r1, %r2, %r3, %r4;
	setp.gt.u32 	%p1, %r1, 6399999;
	@%p1 bra 	$L__BB1_2;
	cvta.to.global.u64 	%rd5, %rd2;
	cvta.to.global.u64 	%rd6, %rd1;
	cvta.to.global.u64 	%rd7, %rd3;
	cvta.to.global.u64 	%rd8, %rd4;
	mul.wide.u32 	%rd9, %r1, 4;
	add.s64 	%rd10, %rd5, %rd9;
	ld.global.u32 	%r5, [%rd10];
	mul.wide.s32 	%rd11, %r5, 8;
	add.s64 	%rd12, %rd7, %rd11;
	mul.wide.u32 	%rd13, %r1, 8;
	add.s64 	%rd14, %rd6, %rd13;
	ld.global.u64 	%rd15, [%rd14];
	atom.global.add.u64 	%rd16, [%rd12], %rd15;
	ld.global.u32 	%r6, [%rd10];
	mul.wide.s32 	%rd17, %r6, 8;
	add.s64 	%rd18, %rd8, %rd17;
	atom.global.add.u64 	%rd19, [%rd18], 1;
	bar.sync 	0;
$L__BB1_2:
	ret;

}


// ===== COMPILED SASS (sm_100) =====

	.target	sm_100

	.elftype	@"ET_EXEC"


//--------------------- .note.nv.tkinfo           --------------------------
	.section	.note.nv.tkinfo,"",@"SHT_NOTE"
	.sectionflags	@"SHF_NOTE_NV_TKINFO"
	.tkinfo
        /*0018*/ 	.word	0x00000002
        /*0030*/ 	.string	""
        /*0030*/ 	.string	"ptxas"
        /*0030*/ 	.string	"Cuda compilation tools, release 13.0, V13.0.88"
        /*0030*/ 	.string	"Build cuda_13.0.r13.0/compiler.36424714_0"
        /*0030*/ 	.string	"-arch sm_100 -m 64 "



//--------------------- .note.nv.cuinfo           --------------------------
	.section	.note.nv.cuinfo,"",@"SHT_NOTE"
	.sectionflags	@"SHF_NOTE_NV_CUINFO"
        /*0018*/ 	.short	0x0002
        /*001a*/ 	.short	0x0064
        /*001c*/ 	.short	0x0082
	.zero		2


//--------------------- .nv.info                  --------------------------
	.section	.nv.info,"",@"SHT_CUDA_INFO"
	.align	4


	//----- nvinfo : EIATTR_REGCOUNT
	.align		4
        /*0000*/ 	.byte	0x04, 0x2f
        /*0002*/ 	.short	(.L_1 - .L_0)
	.align		4
.L_0:
        /*0004*/ 	.word	index@(_Z23kMeansClusterAssignmentPyPiPd)
        /*0008*/ 	.word	0x0000001a


	//----- nvinfo : EIATTR_FRAME_SIZE
	.align		4
.L_1:
        /*000c*/ 	.byte	0x04, 0x11
        /*000e*/ 	.short	(.L_3 - .L_2)
	.align		4
.L_2:
        /*0010*/ 	.word	index@($__internal_0_$__cuda_sm20_dsqrt_rn_f64_mediumpath_v1)
        /*0014*/ 	.word	0x00000000


	//----- nvinfo : EIATTR_FRAME_SIZE
	.align		4
.L_3:
        /*0018*/ 	.byte	0x04, 0x11
        /*001a*/ 	.short	(.L_5 - .L_4)
	.align		4
.L_4:
        /*001c*/ 	.word	index@(_Z23kMeansClusterAssignmentPyPiPd)
        /*0020*/ 	.word	0x00000000


	//----- nvinfo : EIATTR_REGCOUNT
	.align		4
.L_5:
        /*0024*/ 	.byte	0x04, 0x2f
        /*0026*/ 	.short	(.L_7 - .L_6)
	.align		4
.L_6:
        /*0028*/ 	.word	index@(_Z20kMeansCentroidUpdatePyPiS_S_)
        /*002c*/ 	.word	0x00000010


	//----- nvinfo : EIATTR_FRAME_SIZE
	.align		4
.L_7:
        /*0030*/ 	.byte	0x04, 0x11
        /*0032*/ 	.short	(.L_9 - .L_8)
	.align		4
.L_8:
        /*0034*/ 	.word	index@(_Z20kMeansCentroidUpdatePyPiS_S_)
        /*0038*/ 	.word	0x00000000


	//----- nvinfo : EIATTR_MIN_STACK_SIZE
	.align		4
.L_9:
        /*003c*/ 	.byte	0x04, 0x12
        /*003e*/ 	.short	(.L_11 - .L_10)
	.align		4
.L_10:
        /*0040*/ 	.word	index@(_Z20kMeansCentroidUpdatePyPiS_S_)
        /*0044*/ 	.word	0x00000000


	//----- nvinfo : EIATTR_MIN_STACK_SIZE
	.align		4
.L_11:
        /*0048*/ 	.byte	0x04, 0x12
        /*004a*/ 	.short	(.L_13 - .L_12)
	.align		4
.L_12:
        /*004c*/ 	.word	index@(_Z23kMeansClusterAssignmentPyPiPd)
        /*0050*/ 	.word	0x00000000
.L_13:


//--------------------- .nv.compat                --------------------------
	.section	.nv.compat,"",@"SHT_CUDA_COMPAT_INFO"
	.align	4
        /*0000*/ 	.byte	0x02, 0x09, 0x00, 0x00, 0x02, 0x02, 0x01, 0x00, 0x02, 0x05, 0x05, 0x00, 0x03, 0x07, 0x01, 0x01
        /*0010*/ 	.byte	0x02, 0x03, 0x00, 0x00, 0x02, 0x06, 0x01, 0x00, 0x04, 0x0b, 0x08, 0x00, 0x01, 0x00, 0x00, 0x00
        /*0020*/ 	.byte	0x00, 0x00, 0x00, 0x00


//--------------------- .nv.info._Z20kMeansCentroidUpdatePyPiS_S_ --------------------------
	.section	.nv.info._Z20kMeansCentroidUpdatePyPiS_S_,"",@"SHT_CUDA_INFO"
	.sectionflags	@""
	.align	4


	//----- nvinfo : EIATTR_CUDA_API_VERSION
	.align		4
        /*0000*/ 	.byte	0x04, 0x37
        /*0002*/ 	.short	(.L_15 - .L_14)
.L_14:
        /*0004*/ 	.word	0x00000082


	//----- nvinfo : EIATTR_KPARAM_INFO
	.align		4
.L_15:
        /*0008*/ 	.byte	0x04, 0x17
        /*000a*/ 	.short	(.L_17 - .L_16)
.L_16:
        /*000c*/ 	.word	0x00000000
        /*0010*/ 	.short	0x0003
        /*0012*/ 	.short	0x0018
        /*0014*/ 	.byte	0x00, 0xf5, 0x21, 0x00


	//----- nvinfo : EIATTR_KPARAM_INFO
	.align		4
.L_17:
        /*0018*/ 	.byte	0x04, 0x17
        /*001a*/ 	.short	(.L_19 - .L_18)
.L_18:
        /*001c*/ 	.word	0x00000000
        /*0020*/ 	.short	0x0002
        /*0022*/ 	.short	0x0010
        /*0024*/ 	.byte	0x00, 0xf5, 0x21, 0x00


	//----- nvinfo : EIATTR_KPARAM_INFO
	.align		4
.L_19:
        /*0028*/ 	.byte	0x04, 0x17
        /*002a*/ 	.short	(.L_21 - .L_20)
.L_20:
        /*002c*/ 	.word	0x00000000
        /*0030*/ 	.short	0x0001
        /*0032*/ 	.short	0x0008
        /*0034*/ 	.byte	0x00, 0xf5, 0x21, 0x00


	//----- nvinfo : EIATTR_KPARAM_INFO
	.align		4
.L_21:
        /*0038*/ 	.byte	0x04, 0x17
        /*003a*/ 	.short	(.L_23 - .L_22)
.L_22:
        /*003c*/ 	.word	0x00000000
        /*0040*/ 	.short	0x0000
        /*0042*/ 	.short	0x0000
        /*0044*/ 	.byte	0x00, 0xf5, 0x21, 0x00


	//----- nvinfo : EIATTR_SPARSE_MMA_MASK
	.align		4
.L_23:
        /*0048*/ 	.byte	0x03, 0x50
        /*004a*/ 	.short	0x0000


	//----- nvinfo : EIATTR_MAXREG_COUNT
	.align		4
        /*004c*/ 	.byte	0x03, 0x1b
        /*004e*/ 	.short	0x00ff


	//----- nvinfo : EIATTR_NUM_BARRIERS
	.align		4
        /*0050*/ 	.byte	0x02, 0x4c
        /*0052*/ 	.byte	0x01
	.zero		1


	//----- nvinfo : EIATTR_MERCURY_ISA_VERSION
	.align		4
        /*0054*/ 	.byte	0x03, 0x5f
        /*0056*/ 	.short	0x0101


	//----- nvinfo : EIATTR_VRC_CTA_INIT_COUNT
	.align		4
        /*0058*/ 	.byte	0x02, 0x4a
	.zero		1
	.zero		1


	//----- nvinfo : EIATTR_EXIT_INSTR_OFFSETS
	.align		4
        /*005c*/ 	.byte	0x04, 0x1c
        /*005e*/ 	.short	(.L_25 - .L_24)


	//   ....[0]....
.L_24:
        /*0060*/ 	.word	0x00000060


	//   ....[1]....
        /*0064*/ 	.word	0x00000180


	//----- nvinfo : EIATTR_CBANK_PARAM_SIZE
	.align		4
.L_25:
        /*0068*/ 	.byte	0x03, 0x19
        /*006a*/ 	.short	0x0020


	//----- nvinfo : EIATTR_PARAM_CBANK
	.align		4
        /*006c*/ 	.byte	0x04, 0x0a
        /*006e*/ 	.short	(.L_27 - .L_26)
	.align		4
.L_26:
        /*0070*/ 	.word	index@(.nv.constant0._Z20kMeansCentroidUpdatePyPiS_S_)
        /*0074*/ 	.short	0x0380
        /*0076*/ 	.short	0x0020


	//----- nvinfo : EIATTR_SW_WAR
	.align		4
.L_27:
        /*0078*/ 	.byte	0x04, 0x36
        /*007a*/ 	.short	(.L_29 - .L_28)
.L_28:
        /*007c*/ 	.word	0x00000008
.L_29:


//--------------------- .nv.info._Z23kMeansClusterAssignmentPyPiPd --------------------------
	.section	.nv.info._Z23kMeansClusterAssignmentPyPiPd,"",@"SHT_CUDA_INFO"
	.sectionflags	@""
	.align	4


	//----- nvinfo : EIATTR_CUDA_API_VERSION
	.align		4
        /*0000*/ 	.byte	0x04, 0x37
        /*0002*/ 	.short	(.L_31 - .L_30)
.L_30:
        /*0004*/ 	.word	0x00000082


	//----- nvinfo : EIATTR_KPARAM_INFO
	.align		4
.L_31:
        /*0008*/ 	.byte	0x04, 0x17
        /*000a*/ 	.short	(.L_33 - .L_32)
.L_32:
        /*000c*/ 	.word	0x00000000
        /*0010*/ 	.short	0x0002
        /*0012*/ 	.short	0x0010
        /*0014*/ 	.byte	0x00, 0xf5, 0x21, 0x00


	//----- nvinfo : EIATTR_KPARAM_INFO
	.align		4
.L_33:
        /*0018*/ 	.byte	0x04, 0x17
        /*001a*/ 	.short	(.L_35 - .L_34)
.L_34:
        /*001c*/ 	.word	0x00000000
        /*0020*/ 	.short	0x0001
        /*0022*/ 	.short	0x0008
        /*0024*/ 	.byte	0x00, 0xf5, 0x21, 0x00


	//----- nvinfo : EIATTR_KPARAM_INFO
	.align		4
.L_35:
        /*0028*/ 	.byte	0x04, 0x17
        /*002a*/ 	.short	(.L_37 - .L_36)
.L_36:
        /*002c*/ 	.word	0x00000000
        /*0030*/ 	.short	0x0000
        /*0032*/ 	.short	0x0000
        /*0034*/ 	.byte	0x00, 0xf5, 0x21, 0x00


	//----- nvinfo : EIATTR_SPARSE_MMA_MASK
	.align		4
.L_37:
        /*0038*/ 	.byte	0x03, 0x50
        /*003a*/ 	.short	0x0000


	//----- nvinfo : EIATTR_MAXREG_COUNT
	.align		4
        /*003c*/ 	.byte	0x03, 0x1b
        /*003e*/ 	.short	0x00ff


	//----- nvinfo : EIATTR_MERCURY_ISA_VERSION
	.align		4
        /*0040*/ 	.byte	0x03, 0x5f
        /*0042*/ 	.short	0x0101


	//----- nvinfo : EIATTR_VRC_CTA_INIT_COUNT
	.align		4
        /*0044*/ 	.byte	0x02, 0x4a
	.zero		1
	.zero		1


	//----- nvinfo : EIATTR_EXIT_INSTR_OFFSETS
	.align		4
        /*0048*/ 	.byte	0x04, 0x1c
        /*004a*/ 	.short	(.L_39 - .L_38)


	//   ....[0]....
.L_38:
        /*004c*/ 	.word	0x00000060


	//   ....[1]....
        /*0050*/ 	.word	0x000011c0


	//----- nvinfo : EIATTR_CRS_STACK_SIZE
	.align		4
.L_39:
        /*0054*/ 	.byte	0x04, 0x1e
        /*0056*/ 	.short	(.L_41 - .L_40)
.L_40:
        /*0058*/ 	.word	0x00000000


	//----- nvinfo : EIATTR_CBANK_PARAM_SIZE
	.align		4
.L_41:
        /*005c*/ 	.byte	0x03, 0x19
        /*005e*/ 	.short	0x0018


	//----- nvinfo : EIATTR_PARAM_CBANK
	.align		4
        /*0060*/ 	.byte	0x04, 0x0a
        /*0062*/ 	.short	(.L_43 - .L_42)
	.align		4
.L_42:
        /*0064*/ 	.word	index@(.nv.constant0._Z23kMeansClusterAssignmentPyPiPd)
        /*0068*/ 	.short	0x0380
        /*006a*/ 	.short	0x0018


	//----- nvinfo : EIATTR_SW_WAR
	.align		4
.L_43:
        /*006c*/ 	.byte	0x04, 0x36
        /*006e*/ 	.short	(.L_45 - .L_44)
.L_44:
        /*0070*/ 	.word	0x00000008
.L_45:


//--------------------- .nv.callgraph             --------------------------
	.section	.nv.callgraph,"",@"SHT_CUDA_CALLGRAPH"
	.align	4
	.sectionentsize	8
	.align		4
        /*0000*/ 	.word	0x00000000
	.align		4
        /*0004*/ 	.word	0xffffffff
	.align		4
        /*0008*/ 	.word	0x00000000
	.align		4
        /*000c*/ 	.word	0xfffffffe
	.align		4
        /*0010*/ 	.word	0x00000000
	.align		4
        /*0014*/ 	.word	0xfffffffd
	.align		4
        /*0018*/ 	.word	0x00000000
	.align		4
        /*001c*/ 	.word	0xfffffffc


//--------------------- .text._Z20kMeansCentroidUpdatePyPiS_S_ --------------------------
	.section	.text._Z20kMeansCentroidUpdatePyPiS_S_,"ax",@progbits
	.align	128
        .global         _Z20kMeansCentroidUpdatePyPiS_S_
        .type           _Z20kMeansCentroidUpdatePyPiS_S_,@function
        .size           _Z20kMeansCentroidUpdatePyPiS_S_,(.L_x_23 - _Z20kMeansCentroidUpdatePyPiS_S_)
        .other          _Z20kMeansCentroidUpdatePyPiS_S_,@"STO_CUDA_ENTRY STV_DEFAULT"
_Z20kMeansCentroidUpdatePyPiS_S_:
.text._Z20kMeansCentroidUpdatePyPiS_S_:
[----:B------:R-:W-:Y:S01]  /*0000*/  LDC R1, c[0x0][0x37c] ;  /* 0x0000df00ff017b82 */ /* 0x000fe20000000800 */
[----:B------:R-:W0:Y:S07]  /*0010*/  S2R R0, SR_TID.X ;  /* 0x0000000000007919 */ /* 0x000e2e0000002100 */
[----:B------:R-:W0:Y:S08]  /*0020*/  S2UR UR4, SR_CTAID.X ;  /* 0x00000000000479c3 */ /* 0x000e300000002500 */
[----:B------:R-:W0:Y:S02]  /*0030*/  LDC R5, c[0x0][0x360] ;  /* 0x0000d800ff057b82 */ /* 0x000e240000000800 */
[----:B0-----:R-:W-:-:S05]  /*0040*/  IMAD R5, R5, UR4, R0 ;  /* 0x0000000405057c24 */ /* 0x001fca000f8e0200 */
[----:B------:R-:W-:-:S13]  /*0050*/  ISETP.GT.U32.AND P0, PT, R5, 0x61a7ff, PT ;  /* 0x0061a7ff0500780c */ /* 0x000fda0003f04070 */
[----:B------:R-:W-:Y:S05]  /*0060*/  @P0 EXIT ;  /* 0x000000000000094d */ /* 0x000fea0003800000 */
[----:B------:R-:W0:Y:S01]  /*0070*/  LDC.64 R2, c[0x0][0x388] ;  /* 0x0000e200ff027b82 */ /* 0x000e220000000a00 */
[----:B------:R-:W1:Y:S07]  /*0080*/  LDCU.64 UR4, c[0x0][0x358] ;  /* 0x00006b00ff0477ac */ /* 0x000e6e0008000a00 */
[----:B------:R-:W2:Y:S01]  /*0090*/  LDC.64 R6, c[0x0][0x380] ;  /* 0x0000e000ff067b82 */ /* 0x000ea20000000a00 */
[----:B0-----:R-:W-:-:S05]  /*00a0*/  IMAD.WIDE.U32 R2, R5, 0x4, R2 ;  /* 0x0000000405027825 */ /* 0x001fca00078e0002 */
[----:B-1----:R-:W3:Y:S01]  /*00b0*/  LDG.E R9, desc[UR4][R2.64] ;  /* 0x0000000402097981 */ /* 0x002ee2000c1e1900 */
[----:B--2---:R-:W-:Y:S02]  /*00c0*/  IMAD.WIDE.U32 R6, R5, 0x8, R6 ;  /* 0x0000000805067825 */ /* 0x004fe400078e0006 */
[----:B------:R-:W3:Y:S04]  /*00d0*/  LDC.64 R4, c[0x0][0x390] ;  /* 0x0000e400ff047b82 */ /* 0x000ee80000000a00 */
[----:B------:R-:W2:Y:S01]  /*00e0*/  LDG.E.64 R6, desc[UR4][R6.64] ;  /* 0x0000000406067981 */ /* 0x000ea2000c1e1b00 */
[----:B---3--:R-:W-:-:S03]  /*00f0*/  IMAD.WIDE R4, R9, 0x8, R4 ;  /* 0x0000000809047825 */ /* 0x008fc600078e0204 */
[----:B------:R-:W0:Y:S02]  /*0100*/  LDC.64 R8, c[0x0][0x398] ;  /* 0x0000e600ff087b82 */ /* 0x000e240000000a00 */
[----:B--2---:R-:W-:Y:S04]  /*0110*/  REDG.E.ADD.64.STRONG.GPU desc[UR4][R4.64], R6 ;  /* 0x000000060400798e */ /* 0x004fe8000c12e504 */
[----:B------:R-:W0:Y:S01]  /*0120*/  LDG.E R13, desc[UR4][R2.64] ;  /* 0x00000004020d7981 */ /* 0x000e22000c1e1900 */
[----:B------:R-:W-:Y:S01]  /*0130*/  HFMA2 R10, -RZ, RZ, 0, 5.9604644775390625e-08 ;  /* 0x00000001ff0a7431 */ /* 0x000fe200000001ff */
[----:B------:R-:W-:Y:S01]  /*0140*/  MOV R11, 0x0 ;  /* 0x00000000000b7802 */ /* 0x000fe20000000f00 */
[----:B0-----:R-:W-:-:S05]  /*0150*/  IMAD.WIDE R8, R13, 0x8, R8 ;  /* 0x000000080d087825 */ /* 0x001fca00078e0208 */
[----:B------:R-:W-:Y:S01]  /*0160*/  REDG.E.ADD.64.STRONG.GPU desc[UR4][R8.64], R10 ;  /* 0x0000000a0800798e */ /* 0x000fe2000c12e504 */
[----:B------:R-:W-:Y:S06]  /*0170*/  BAR.SYNC.DEFER_BLOCKING 0x0 ;  /* 0x0000000000007b1d */ /* 0x000fec0000010000 */
[----:B------:R-:W-:Y:S05]  /*0180*/  EXIT ;  /* 0x000000000000794d */ /* 0x000fea0003800000 */
.L_x_0:
[----:B------:R-:W-:-:S00]  /*0190*/  BRA `(.L_x_0) ;  /* 0xfffffffc00fc7947 */ /* 0x000fc0000383ffff */
[----:B------:R-:W-:-:S00]  /*01a0*/  NOP ;  /* 0x0000000000007918 */ /* 0x000fc00000000000 */
        /* <DEDUP_REMOVED lines=13> */
.L_x_23:


//--------------------- .text._Z23kMeansClusterAssignmentPyPiPd --------------------------
	.section	.text._Z23kMeansClusterAssignmentPyPiPd,"ax",@progbits
	.align	128
        .global         _Z23kMeansClusterAssignmentPyPiPd
        .type           _Z23kMeansClusterAssignmentPyPiPd,@function
        .size           _Z23kMeansClusterAssignmentPyPiPd,(.L_x_22 - _Z23kMeansClusterAssignmentPyPiPd)
        .other          _Z23kMeansClusterAssignmentPyPiPd,@"STO_CUDA_ENTRY STV_DEFAULT"
_Z23kMeansClusterAssignmentPyPiPd:
.text._Z23kMeansClusterAssignmentPyPiPd:
        /* <DEDUP_REMOVED lines=10> */
[----:B0-----:R-:W-:-:S06]  /*00a0*/  IMAD.WIDE.U32 R2, R0, 0x8, R2 ;  /* 0x0000000800027825 */ /* 0x001fcc00078e0002 */
[----:B-1----:R-:W3:Y:S04]  /*00b0*/  LDG.E.64 R2, desc[UR4][R2.64] ;  /* 0x0000000402027981 */ /* 0x002ee8000c1e1b00 */
[----:B--2---:R-:W2:Y:S01]  /*00c0*/  LDG.E.64 R4, desc[UR4][R4.64] ;  /* 0x0000000404047981 */ /* 0x004ea2000c1e1b00 */
[----:B------:R-:W-:Y:S01]  /*00d0*/  IMAD.MOV.U32 R14, RZ, RZ, 0x0 ;  /* 0x00000000ff0e7424 */ /* 0x000fe200078e00ff */
[----:B------:R-:W-:Y:S01]  /*00e0*/  BSSY.RECONVERGENT B0, `(.L_x_1) ;  /* 0x0000019000007945 */ /* 0x000fe20003800200 */
[----:B------:R-:W-:Y:S01]  /*00f0*/  IMAD.MOV.U32 R15, RZ, RZ, 0x3fd80000 ;  /* 0x3fd80000ff0f7424 */ /* 0x000fe200078e00ff */
[----:B---3--:R-:W2:Y:S02]  /*0100*/  I2F.F64.U64 R12, R2 ;  /* 0x00000002000c7312 */ /* 0x008ea40000301800 */
[----:B--2---:R-:W-:-:S08]  /*0110*/  DADD R8, -R12, R4 ;  /* 0x000000000c087229 */ /* 0x004fd00000000104 */
[----:B------:R-:W-:-:S06]  /*0120*/  DMUL R8, R8, R8 ;  /* 0x0000000808087228 */ /* 0x000fcc0000000000 */
[----:B------:R-:W0:Y:S04]  /*0130*/  MUFU.RSQ64H R11, R9 ;  /* 0x00000009000b7308 */ /* 0x000e280000001c00 */
[----:B------:R-:W-:-:S05]  /*0140*/  VIADD R10, R9, 0xfcb00000 ;  /* 0xfcb00000090a7836 */ /* 0x000fca0000000000 */
[----:B------:R-:W-:Y:S01]  /*0150*/  ISETP.GE.U32.AND P0, PT, R10, 0x7ca00000, PT ;  /* 0x7ca000000a00780c */ /* 0x000fe20003f06070 */
[----:B0-----:R-:W-:-:S08]  /*0160*/  DMUL R6, R10, R10 ;  /* 0x0000000a0a067228 */ /* 0x001fd00000000000 */
[----:B------:R-:W-:-:S08]  /*0170*/  DFMA R6, R8, -R6, 1 ;  /* 0x3ff000000806742b */ /* 0x000fd00000000806 */
[----:B------:R-:W-:Y:S02]  /*0180*/  DFMA R14, R6, R14, 0.5 ;  /* 0x3fe00000060e742b */ /* 0x000fe4000000000e */
[----:B------:R-:W-:-:S08]  /*0190*/  DMUL R6, R10, R6 ;  /* 0x000000060a067228 */ /* 0x000fd00000000000 */
[----:B------:R-:W-:-:S08]  /*01a0*/  DFMA R14, R14, R6, R10 ;  /* 0x000000060e0e722b */ /* 0x000fd0000000000a */
[----:B------:R-:W-:Y:S02]  /*01b0*/  DMUL R2, R8, R14 ;  /* 0x0000000e08027228 */ /* 0x000fe40000000000 */
[----:B------:R-:W-:Y:S01]  /*01c0*/  IADD3 R5, PT, PT, R15, -0x100000, RZ ;  /* 0xfff000000f057810 */ /* 0x000fe20007ffe0ff */
[----:B------:R-:W-:-:S05]  /*01d0*/  IMAD.MOV.U32 R4, RZ, RZ, R14 ;  /* 0x000000ffff047224 */ /* 0x000fca00078e000e */
[----:B------:R-:W-:-:S08]  /*01e0*/  DFMA R18, R2, -R2, R8 ;  /* 0x800000020212722b */ /* 0x000fd00000000008 */
[----:B------:R-:W-:Y:S01]  /*01f0*/  DFMA R6, R18, R4, R2 ;  /* 0x000000041206722b */ /* 0x000fe20000000002 */
[----:B------:R-:W-:Y:S10]  /*0200*/  @!P0 BRA `(.L_x_2) ;  /* 0x0000000000188947 */ /* 0x000ff40003800000 */
[----:B------:R-:W-:Y:S01]  /*0210*/  IMAD.MOV.U32 R16, RZ, RZ, R8 ;  /* 0x000000ffff107224 */ /* 0x000fe200078e0008 */
[----:B------:R-:W-:Y:S01]  /*0220*/  MOV R8, R18 ;  /* 0x0000001200087202 */ /* 0x000fe20000000f00 */
[----:B------:R-:W-:Y:S01]  /*0230*/  IMAD.MOV.U32 R6, RZ, RZ, R14 ;  /* 0x000000ffff067224 */ /* 0x000fe200078e000e */
[----:B------:R-:W-:Y:S01]  /*0240*/  MOV R4, 0x270 ;  /* 0x0000027000047802 */ /* 0x000fe20000000f00 */
[----:B------:R-:W-:-:S07]  /*0250*/  IMAD.MOV.U32 R7, RZ, RZ, R19 ;  /* 0x000000ffff077224 */ /* 0x000fce00078e0013 */
[----:B------:R-:W-:Y:S05]  /*0260*/  CALL.REL.NOINC `($__internal_0_$__cuda_sm20_dsqrt_rn_f64_mediumpath_v1) ;  /* 0x0000000c00d87944 */ /* 0x000fea0003c00000 */
.L_x_2:
[----:B------:R-:W-:Y:S05]  /*0270*/  BSYNC.RECONVERGENT B0 ;  /* 0x0000000000007941 */ /* 0x000fea0003800200 */
.L_x_1:
[----:B------:R-:W0:Y:S02]  /*0280*/  LDC.64 R4, c[0x0][0x390] ;  /* 0x0000e400ff047b82 */ /* 0x000e240000000a00 */
[----:B0-----:R0:W2:Y:S01]  /*0290*/  LDG.E.64 R2, desc[UR4][R4.64+0x8] ;  /* 0x0000080404027981 */ /* 0x0010a2000c1e1b00 */
[----:B------:R-:W-:Y:S01]  /*02a0*/  IMAD.MOV.U32 R20, RZ, RZ, 0x0 ;  /* 0x00000000ff147424 */ /* 0x000fe200078e00ff */
[----:B------:R-:W-:Y:S01]  /*02b0*/  MOV R21, 0x3fd80000 ;  /* 0x3fd8000000157802 */ /* 0x000fe20000000f00 */
[----:B------:R-:W-:Y:S01]  /*02c0*/  DSETP.MIN.AND P0, P1, R6, +INF , PT ;  /* 0x7ff000000600742a */ /* 0x000fe20003900000 */
[----:B------:R-:W-:Y:S01]  /*02d0*/  IMAD.MOV.U32 R8, RZ, RZ, 0x80000 ;  /* 0x00080000ff087424 */ /* 0x000fe200078e00ff */
[----:B------:R-:W-:Y:S04]  /*02e0*/  BSSY.RECONVERGENT B0, `(.L_x_3) ;  /* 0x000001d000007945 */ /* 0x000fe80003800200 */
[----:B------:R-:W-:Y:S01]  /*02f0*/  SEL R14, R6, RZ, P0 ;  /* 0x000000ff060e7207 */ /* 0x000fe20000000000 */
[----:B0-----:R-:W-:-:S05]  /*0300*/  IMAD.MOV.U32 R4, RZ, RZ, R7 ;  /* 0x000000ffff047224 */ /* 0x001fca00078e0007 */
[----:B------:R-:W-:Y:S02]  /*0310*/  FSEL R15, R4, +QNAN , P0 ;  /* 0x7ff00000040f7808 */ /* 0x000fe40000000000 */
[----:B------:R-:W-:Y:S01]  /*0320*/  @P1 LOP3.LUT R15, R8, 0x7ff00000, RZ, 0xfc, !PT ;  /* 0x7ff00000080f1812 */ /* 0x000fe200078efcff */
        /* <DEDUP_REMOVED lines=11> */
[----:B------:R-:W-:Y:S01]  /*03e0*/  VIADD R5, R21, 0xfff00000 ;  /* 0xfff0000015057836 */ /* 0x000fe20000000000 */
[----:B------:R-:W-:-:S05]  /*03f0*/  MOV R4, R20 ;  /* 0x0000001400047202 */ /* 0x000fca0000000f00 */
        /* <DEDUP_REMOVED lines=9> */
[----:B------:R-:W-:Y:S02]  /*0490*/  IMAD.MOV.U32 R8, RZ, RZ, R6 ;  /* 0x000000ffff087224 */ /* 0x000fe400078e0006 */
[----:B------:R-:W-:-:S07]  /*04a0*/  IMAD.MOV.U32 R9, RZ, RZ, R7 ;  /* 0x000000ffff097224 */ /* 0x000fce00078e0007 */
.L_x_4:
[----:B------:R-:W-:Y:S05]  /*04b0*/  BSYNC.RECONVERGENT B0 ;  /* 0x0000000000007941 */ /* 0x000fea0003800200 */
.L_x_3:
[----:B------:R-:W0:Y:S02]  /*04c0*/  LDC.64 R6, c[0x0][0x390] ;  /* 0x0000e400ff067b82 */ /* 0x000e240000000a00 */
[----:B0-----:R-:W2:Y:S01]  /*04d0*/  LDG.E.64 R2, desc[UR4][R6.64+0x10] ;  /* 0x0000100406027981 */ /* 0x001ea2000c1e1b00 */
[----:B------:R-:W-:Y:S01]  /*04e0*/  MOV R4, 0x0 ;  /* 0x0000000000047802 */ /* 0x000fe20000000f00 */
[----:B------:R-:W-:Y:S01]  /*04f0*/  IMAD.MOV.U32 R5, RZ, RZ, 0x3fd80000 ;  /* 0x3fd80000ff057424 */ /* 0x000fe200078e00ff */
[----:B------:R-:W-:Y:S01]  /*0500*/  DSETP.GEU.AND P0, PT, R8, R14, PT ;  /* 0x0000000e0800722a */ /* 0x000fe20003f0e000 */
[----:B------:R-:W-:Y:S05]  /*0510*/  BSSY.RECONVERGENT B0, `(.L_x_5) ;  /* 0x000001b000007945 */ /* 0x000fea0003800200 */
[----:B------:R-:W-:-:S02]  /*0520*/  FSEL R14, R8, R14, !P0 ;  /* 0x0000000e080e7208 */ /* 0x000fc40004000000 */
[----:B------:R-:W-:Y:S02]  /*0530*/  FSEL R15, R9, R15, !P0 ;  /* 0x0000000f090f7208 */ /* 0x000fe40004000000 */
[----:B------:R-:W-:Y:S01]  /*0540*/  SEL R17, RZ, 0x1, P0 ;  /* 0x00000001ff117807 */ /* 0x000fe20000000000 */
        /* <DEDUP_REMOVED lines=11> */
[----:B------:R-:W-:Y:S02]  /*0600*/  VIADD R5, R23, 0xfff00000 ;  /* 0xfff0000017057836 */ /* 0x000fe40000000000 */
[----:B------:R-:W-:-:S04]  /*0610*/  IMAD.MOV.U32 R4, RZ, RZ, R22 ;  /* 0x000000ffff047224 */ /* 0x000fc800078e0016 */
[----:B------:R-:W-:-:S08]  /*0620*/  DFMA R18, R2, -R2, R20 ;  /* 0x800000020212722b */ /* 0x000fd00000000014 */
[----:B------:R-:W-:Y:S01]  /*0630*/  DFMA R6, R18, R4, R2 ;  /* 0x000000041206722b */ /* 0x000fe20000000002 */
[----:B------:R-:W-:Y:S10]  /*0640*/  @!P1 BRA `(.L_x_6) ;  /* 0x00000000001c9947 */ /* 0x000ff40003800000 */
[----:B------:R-:W-:Y:S01]  /*0650*/  MOV R6, R22 ;  /* 0x0000001600067202 */ /* 0x000fe20000000f00 */
[----:B------:R-:W-:Y:S01]  /*0660*/  IMAD.MOV.U32 R16, RZ, RZ, R20 ;  /* 0x000000ffff107224 */ /* 0x000fe200078e0014 */
[----:B------:R-:W-:Y:S01]  /*0670*/  MOV R7, R19 ;  /* 0x0000001300077202 */ /* 0x000fe20000000f00 */
[----:B------:R-:W-:Y:S01]  /*0680*/  IMAD.MOV.U32 R9, RZ, RZ, R21 ;  /* 0x000000ffff097224 */ /* 0x000fe200078e0015 */
[----:B------:R-:W-:Y:S01]  /*0690*/  MOV R4, 0x6c0 ;  /* 0x000006c000047802 */ /* 0x000fe20000000f00 */
[----:B------:R-:W-:-:S07]  /*06a0*/  IMAD.MOV.U32 R8, RZ, RZ, R18 ;  /* 0x000000ffff087224 */ /* 0x000fce00078e0012 */
[----:B------:R-:W-:Y:S05]  /*06b0*/  CALL.REL.NOINC `($__internal_0_$__cuda_sm20_dsqrt_rn_f64_mediumpath_v1) ;  /* 0x0000000800c47944 */ /* 0x000fea0003c00000 */
.L_x_6:
[----:B------:R-:W-:Y:S05]  /*06c0*/  BSYNC.RECONVERGENT B0 ;  /* 0x0000000000007941 */ /* 0x000fea0003800200 */
.L_x_5:
[----:B------:R-:W0:Y:S02]  /*06d0*/  LDC.64 R8, c[0x0][0x390] ;  /* 0x0000e400ff087b82 */ /* 0x000e240000000a00 */
[----:B0-----:R-:W2:Y:S01]  /*06e0*/  LDG.E.64 R2, desc[UR4][R8.64+0x18] ;  /* 0x0000180408027981 */ /* 0x001ea2000c1e1b00 */
[----:B------:R-:W-:Y:S01]  /*06f0*/  IMAD.MOV.U32 R4, RZ, RZ, 0x0 ;  /* 0x00000000ff047424 */ /* 0x000fe200078e00ff */
[----:B------:R-:W-:Y:S01]  /*0700*/  MOV R5, 0x3fd80000 ;  /* 0x3fd8000000057802 */ /* 0x000fe20000000f00 */
[----:B------:R-:W-:Y:S01]  /*0710*/  DSETP.GEU.AND P0, PT, R6, R14, PT ;  /* 0x0000000e0600722a */ /* 0x000fe20003f0e000 */
[----:B------:R-:W-:Y:S05]  /*0720*/  BSSY.RECONVERGENT B0, `(.L_x_7) ;  /* 0x000001d000007945 */ /* 0x000fea0003800200 */
[----:B------:R-:W-:-:S02]  /*0730*/  FSEL R14, R6, R14, !P0 ;  /* 0x0000000e060e7208 */ /* 0x000fc40004000000 */
[----:B------:R-:W-:Y:S02]  /*0740*/  FSEL R15, R7, R15, !P0 ;  /* 0x0000000f070f7208 */ /* 0x000fe40004000000 */
[----:B------:R-:W-:Y:S01]  /*0750*/  SEL R17, R17, 0x2, P0 ;  /* 0x0000000211117807 */ /* 0x000fe20000000000 */
        /* <DEDUP_REMOVED lines=23> */
[----:B------:R-:W-:Y:S01]  /*08d0*/  IMAD.MOV.U32 R8, RZ, RZ, R6 ;  /* 0x000000ffff087224 */ /* 0x000fe200078e0006 */
[----:B------:R-:W-:-:S07]  /*08e0*/  MOV R9, R7 ;  /* 0x0000000700097202 */ /* 0x000fce0000000f00 */
.L_x_8:
[----:B------:R-:W-:Y:S05]  /*08f0*/  BSYNC.RECONVERGENT B0 ;  /* 0x0000000000007941 */ /* 0x000fea0003800200 */
.L_x_7:
        /* <DEDUP_REMOVED lines=32> */
.L_x_10:
[----:B------:R-:W-:Y:S05]  /*0b00*/  BSYNC.RECONVERGENT B0 ;  /* 0x0000000000007941 */ /* 0x000fea0003800200 */
.L_x_9:
        /* <DEDUP_REMOVED lines=29> */
[----:B------:R-:W-:Y:S02]  /*0ce0*/  IMAD.MOV.U32 R8, RZ, RZ, R18 ;  /* 0x000000ffff087224 */ /* 0x000fe400078e0012 */
[----:B------:R-:W-:-:S07]  /*0cf0*/  IMAD.MOV.U32 R7, RZ, RZ, R19 ;  /* 0x000000ffff077224 */ /* 0x000fce00078e0013 */
[----:B------:R-:W-:Y:S05]  /*0d00*/  CALL.REL.NOINC `($__internal_0_$__cuda_sm20_dsqrt_rn_f64_mediumpath_v1) ;  /* 0x0000000400307944 */ /* 0x000fea0003c00000 */
[----:B------:R-:W-:Y:S01]  /*0d10*/  MOV R8, R6 ;  /* 0x0000000600087202 */ /* 0x000fe20000000f00 */
[----:B------:R-:W-:-:S07]  /*0d20*/  IMAD.MOV.U32 R9, RZ, RZ, R7 ;  /* 0x000000ffff097224 */ /* 0x000fce00078e0007 */
.L_x_12:
[----:B------:R-:W-:Y:S05]  /*0d30*/  BSYNC.RECONVERGENT B0 ;  /* 0x0000000000007941 */ /* 0x000fea0003800200 */
.L_x_11:
        /* <DEDUP_REMOVED lines=32> */
.L_x_14:
[----:B------:R-:W-:Y:S05]  /*0f40*/  BSYNC.RECONVERGENT B0 ;  /* 0x0000000000007941 */ /* 0x000fea0003800200 */
.L_x_13:
[----:B------:R-:W0:Y:S02]  /*0f50*/  LDC.64 R18, c[0x0][0x390] ;  /* 0x0000e400ff127b82 */ /* 0x000e240000000a00 */
[----:B0-----:R-:W2:Y:S01]  /*0f60*/  LDG.E.64 R2, desc[UR4][R18.64+0x38] ;  /* 0x0000380412027981 */ /* 0x001ea2000c1e1b00 */
[----:B------:R-:W-:Y:S01]  /*0f70*/  IMAD.MOV.U32 R4, RZ, RZ, 0x0 ;  /* 0x00000000ff047424 */ /* 0x000fe200078e00ff */
[----:B------:R-:W-:Y:S01]  /*0f80*/  DSETP.GEU.AND P0, PT, R6, R14, PT ;  /* 0x0000000e0600722a */ /* 0x000fe20003f0e000 */
[----:B------:R-:W-:Y:S01]  /*0f90*/  IMAD.MOV.U32 R5, RZ, RZ, 0x3fd80000 ;  /* 0x3fd80000ff057424 */ /* 0x000fe200078e00ff */
[----:B------:R-:W-:Y:S04]  /*0fa0*/  BSSY.RECONVERGENT B0, `(.L_x_15) ;  /* 0x000001c000007945 */ /* 0x000fe80003800200 */
[----:B------:R-:W-:Y:S01]  /*0fb0*/  SEL R17, R17, 0x6, P0 ;  /* 0x0000000611117807 */ /* 0x000fe20000000000 */
[----:B--2---:R-:W-:Y:S01]  /*0fc0*/  DADD R2, -R12, R2 ;  /* 0x000000000c027229 */ /* 0x004fe20000000102 */
[----:B------:R-:W-:-:S02]  /*0fd0*/  FSEL R12, R6, R14, !P0 ;  /* 0x0000000e060c7208 */ /* 0x000fc40004000000 */
[----:B------:R-:W-:-:S05]  /*0fe0*/  FSEL R13, R7, R15, !P0 ;  /* 0x0000000f070d7208 */ /* 0x000fca0004000000 */
[----:B------:R-:W-:-:S06]  /*0ff0*/  DMUL R8, R2, R2 ;  /* 0x0000000202087228 */ /* 0x000fcc0000000000 */
[----:B------:R-:W0:Y:S04]  /*1000*/  MUFU.RSQ64H R11, R9 ;  /* 0x00000009000b7308 */ /* 0x000e280000001c00 */
[----:B------:R-:W-:-:S04]  /*1010*/  IADD3 R10, PT, PT, R9, -0x3500000, RZ ;  /* 0xfcb00000090a7810 */ /* 0x000fc80007ffe0ff */
[----:B------:R-:W-:Y:S02]  /*1020*/  ISETP.GE.U32.AND P1, PT, R10, 0x7ca00000, PT ;  /* 0x7ca000000a00780c */ /* 0x000fe40003f26070 */
        /* <DEDUP_REMOVED lines=19> */
.L_x_16:
[----:B------:R-:W-:Y:S05]  /*1160*/  BSYNC.RECONVERGENT B0 ;  /* 0x0000000000007941 */ /* 0x000fea0003800200 */
.L_x_15:
[----:B------:R-:W0:Y:S01]  /*1170*/  LDC.64 R2, c[0x0][0x388] ;  /* 0x0000e200ff027b82 */ /* 0x000e220000000a00 */
[----:B------:R-:W-:-:S06]  /*1180*/  DSETP.GEU.AND P0, PT, R22, R12, PT ;  /* 0x0000000c1600722a */ /* 0x000fcc0003f0e000 */
[----:B------:R-:W-:Y:S01]  /*1190*/  SEL R17, R17, 0x7, P0 ;  /* 0x0000000711117807 */ /* 0x000fe20000000000 */
[----:B0-----:R-:W-:-:S05]  /*11a0*/  IMAD.WIDE.U32 R2, R0, 0x4, R2 ;  /* 0x0000000400027825 */ /* 0x001fca00078e0002 */
[----:B------:R-:W-:Y:S01]  /*11b0*/  STG.E desc[UR4][R2.64], R17 ;  /* 0x0000001102007986 */ /* 0x000fe2000c101904 */
[----:B------:R-:W-:Y:S05]  /*11c0*/  EXIT ;  /* 0x000000000000794d */ /* 0x000fea0003800000 */
        .weak           $__internal_0_$__cuda_sm20_dsqrt_rn_f64_mediumpath_v1
        .type           $__internal_0_$__cuda_sm20_dsqrt_rn_f64_mediumpath_v1,@function
        .size           $__internal_0_$__cuda_sm20_dsqrt_rn_f64_mediumpath_v1,(.L_x_22 - $__internal_0_$__cuda_sm20_dsqrt_rn_f64_mediumpath_v1)
$__internal_0_$__cuda_sm20_dsqrt_rn_f64_mediumpath_v1:
[----:B------:R-:W-:Y:S01]  /*11d0*/  ISETP.GE.U32.AND P0, PT, R10, -0x3400000, PT ;  /* 0xfcc000000a00780c */ /* 0x000fe20003f06070 */
[----:B------:R-:W-:Y:S01]  /*11e0*/  BSSY.RECONVERGENT B1, `(.L_x_17) ;  /* 0x0000027000017945 */ /* 0x000fe20003800200 */
[----:B------:R-:W-:Y:S01]  /*11f0*/  MOV R11, R9 ;  /* 0x00000009000b7202 */ /* 0x000fe20000000f00 */
[----:B------:R-:W-:Y:S02]  /*1200*/  IMAD.MOV.U32 R9, RZ, RZ, R7 ;  /* 0x000000ffff097224 */ /* 0x000fe400078e0007 */
[----:B------:R-:W-:Y:S02]  /*1210*/  IMAD.MOV.U32 R10, RZ, RZ, R16 ;  /* 0x000000ffff0a7224 */ /* 0x000fe400078e0010 */
[----:B------:R-:W-:-:S06]  /*1220*/  IMAD.MOV.U32 R7, RZ, RZ, R5 ;  /* 0x000000ffff077224 */ /* 0x000fcc00078e0005 */
[----:B------:R-:W-:Y:S05]  /*1230*/  @!P0 BRA `(.L_x_18) ;  /* 0x0000000000208947 */ /* 0x000fea0003800000 */
[----:B------:R-:W-:-:S10]  /*1240*/  DFMA.RM R6, R8, R6, R2 ;  /* 0x000000060806722b */ /* 0x000fd40000004002 */
[----:B------:R-:W-:-:S04]  /*1250*/  IADD3 R2, P0, PT, R6, 0x1, RZ ;  /* 0x0000000106027810 */ /* 0x000fc80007f1e0ff */
[----:B------:R-:W-:-:S06]  /*1260*/  IADD3.X R3, PT, PT, RZ, R7, RZ, P0, !PT ;  /* 0x00000007ff037210 */ /* 0x000fcc00007fe4ff */
[----:B------:R-:W-:-:S08]  /*1270*/  DFMA.RP R10, -R6, R2, R10 ;  /* 0x00000002060a722b */ /* 0x000fd0000000810a */
[----:B------:R-:W-:-:S06]  /*1280*/  DSETP.GT.AND P0, PT, R10, RZ, PT ;  /* 0x000000ff0a00722a */ /* 0x000fcc0003f04000 */
[----:B------:R-:W-:Y:S02]  /*1290*/  FSEL R2, R2, R6, P0 ;  /* 0x0000000602027208 */ /* 0x000fe40000000000 */
[----:B------:R-:W-:Y:S01]  /*12a0*/  FSEL R3, R3, R7, P0 ;  /* 0x0000000703037208 */ /* 0x000fe20000000000 */
[----:B------:R-:W-:Y:S06]  /*12b0*/  BRA `(.L_x_19) ;  /* 0x0000000000647947 */ /* 0x000fec0003800000 */
.L_x_18:
[----:B------:R-:W-:-:S14]  /*12c0*/  DSETP.NE.AND P0, PT, R10, RZ, PT ;  /* 0x000000ff0a00722a */ /* 0x000fdc0003f05000 */
[----:B------:R-:W-:Y:S05]  /*12d0*/  @!P0 BRA `(.L_x_20) ;  /* 0x0000000000588947 */ /* 0x000fea0003800000 */
[----:B------:R-:W-:-:S13]  /*12e0*/  ISETP.GE.AND P0, PT, R11, RZ, PT ;  /* 0x000000ff0b00720c */ /* 0x000fda0003f06270 */
[----:B------:R-:W-:Y:S02]  /*12f0*/  @!P0 IMAD.MOV.U32 R2, RZ, RZ, 0x0 ;  /* 0x00000000ff028424 */ /* 0x000fe400078e00ff */
[----:B------:R-:W-:Y:S01]  /*1300*/  @!P0 IMAD.MOV.U32 R3, RZ, RZ, -0x80000 ;  /* 0xfff80000ff038424 */ /* 0x000fe200078e00ff */
[----:B------:R-:W-:Y:S06]  /*1310*/  @!P0 BRA `(.L_x_19) ;  /* 0x00000000004c8947 */ /* 0x000fec0003800000 */
[----:B------:R-:W-:-:S13]  /*1320*/  ISETP.GT.AND P0, PT, R11, 0x7fefffff, PT ;  /* 0x7fefffff0b00780c */ /* 0x000fda0003f04270 */
[----:B------:R-:W-:Y:S05]  /*1330*/  @P0 BRA `(.L_x_20) ;  /* 0x0000000000400947 */ /* 0x000fea0003800000 */
[----:B------:R-:W-:Y:S01]  /*1340*/  DMUL R10, R10, 8.11296384146066816958e+31 ;  /* 0x469000000a0a7828 */ /* 0x000fe20000000000 */
[----:B------:R-:W-:Y:S01]  /*1350*/  MOV R8, RZ ;  /* 0x000000ff00087202 */ /* 0x000fe20000000f00 */
[----:B------:R-:W-:Y:S02]  /*1360*/  IMAD.MOV.U32 R2, RZ, RZ, 0x0 ;  /* 0x00000000ff027424 */ /* 0x000fe400078e00ff */
[----:B------:R-:W-:Y:S02]  /*1370*/  IMAD.MOV.U32 R3, RZ, RZ, 0x3fd80000 ;  /* 0x3fd80000ff037424 */ /* 0x000fe400078e00ff */
[----:B------:R-:W0:Y:S02]  /*1380*/  MUFU.RSQ64H R9, R11 ;  /* 0x0000000b00097308 */ /* 0x000e240000001c00 */
[----:B0-----:R-:W-:-:S08]  /*1390*/  DMUL R6, R8, R8 ;  /* 0x0000000808067228 */ /* 0x001fd00000000000 */
[----:B------:R-:W-:-:S08]  /*13a0*/  DFMA R6, R10, -R6, 1 ;  /* 0x3ff000000a06742b */ /* 0x000fd00000000806 */
[----:B------:R-:W-:Y:S02]  /*13b0*/  DFMA R2, R6, R2, 0.5 ;  /* 0x3fe000000602742b */ /* 0x000fe40000000002 */
[----:B------:R-:W-:-:S08]  /*13c0*/  DMUL R6, R8, R6 ;  /* 0x0000000608067228 */ /* 0x000fd00000000000 */
[----:B------:R-:W-:-:S08]  /*13d0*/  DFMA R6, R2, R6, R8 ;  /* 0x000000060206722b */ /* 0x000fd00000000008 */
[----:B------:R-:W-:Y:S02]  /*13e0*/  DMUL R2, R10, R6 ;  /* 0x000000060a027228 */ /* 0x000fe40000000000 */
[----:B------:R-:W-:-:S06]  /*13f0*/  IADD3 R7, PT, PT, R7, -0x100000, RZ ;  /* 0xfff0000007077810 */ /* 0x000fcc0007ffe0ff */
[----:B------:R-:W-:-:S08]  /*1400*/  DFMA R8, R2, -R2, R10 ;  /* 0x800000020208722b */ /* 0x000fd0000000000a */
[----:B------:R-:W-:-:S10]  /*1410*/  DFMA R2, R6, R8, R2 ;  /* 0x000000080602722b */ /* 0x000fd40000000002 */
[----:B------:R-:W-:Y:S01]  /*1420*/  VIADD R3, R3, 0xfcb00000 ;  /* 0xfcb0000003037836 */ /* 0x000fe20000000000 */
[----:B------:R-:W-:Y:S06]  /*1430*/  BRA `(.L_x_19) ;  /* 0x0000000000047947 */ /* 0x000fec0003800000 */
.L_x_20:
[----:B------:R-:W-:-:S11]  /*1440*/  DADD R2, R10, R10 ;  /* 0x000000000a027229 */ /* 0x000fd6000000000a */
.L_x_19:
[----:B------:R-:W-:Y:S05]  /*1450*/  BSYNC.RECONVERGENT B1 ;  /* 0x0000000000017941 */ /* 0x000fea0003800200 */
.L_x_17:
[----:B------:R-:W-:Y:S01]  /*1460*/  IMAD.MOV.U32 R5, RZ, RZ, 0x0 ;  /* 0x00000000ff057424 */ /* 0x000fe200078e00ff */
[----:B------:R-:W-:Y:S01]  /*1470*/  MOV R7, R3 ;  /* 0x0000000300077202 */ /* 0x000fe20000000f00 */
[----:B------:R-:W-:Y:S02]  /*1480*/  IMAD.MOV.U32 R6, RZ, RZ, R2 ;  /* 0x000000ffff067224 */ /* 0x000fe400078e0002 */
[----:B------:R-:W-:Y:S05]  /*1490*/  RET.REL.NODEC R4 `(_Z23kMeansClusterAssignmentPyPiPd) ;  /* 0xffffffe804d87950 */ /* 0x000fea0003c3ffff */
.L_x_21:
        /* <DEDUP_REMOVED lines=14> */
.L_x_22:


//--------------------- .nv.shared.reserved.0     --------------------------
	.section	.nv.shared.reserved.0,"aw",@nobits
	.weak		__nv_reservedSMEM_offset_0_alias
	.size		__nv_reservedSMEM_offset_0_alias, 0, 64
	.other		__nv_reservedSMEM_offset_0_alias,@"STO_CUDA_RESERVED_SHARED STV_DEFAULT"
__nv_reservedSMEM_offset_0_alias:
	.zero		0
	.zero		64


//--------------------- .nv.constant0._Z20kMeansCentroidUpdatePyPiS_S_ --------------------------
	.section	.nv.constant0._Z20kMeansCentroidUpdatePyPiS_S_,"a",@progbits
	.sectionflags	@""
	.align	4
.nv.constant0._Z20kMeansCentroidUpdatePyPiS_S_:
	.zero		928


//--------------------- .nv.constant0._Z23kMeansClusterAssignmentPyPiPd --------------------------
	.section	.nv.constant0._Z23kMeansClusterAssignmentPyPiPd,"a",@progbits
	.sectionflags	@""
	.align	4
.nv.constant0._Z23kMeansClusterAssignmentPyPiPd:
	.zero		920


//--------------------- SYMBOLS --------------------------

	.type		.nv.reservedSmem.offset0,@object
	.size		.nv.reservedSmem.offset0,0x4
